//
// Generated by NVIDIA NVVM Compiler
//
// Compiler Build ID: CL-36424714
// Cuda compilation tools, release 13.0, V13.0.88
// Based on NVVM 20.0.0
//

.version 9.0
.target sm_100
.address_size 64

	// .globl	_Z16threadIdxPrinterm
.extern .func  (.param .b32 func_retval0) vprintf
(
	.param .b64 vprintf_param_0,
	.param .b64 vprintf_param_1
)
;
.global .align 1 .b8 $str[67] = {105, 110, 100, 101, 120, 58, 32, 37, 100, 44, 32, 98, 108, 111, 99, 107, 73, 100, 120, 58, 32, 37, 100, 44, 32, 116, 104, 114, 101, 97, 100, 73, 100, 120, 58, 32, 37, 100, 44, 32, 98, 108, 111, 99, 107, 68, 105, 109, 58, 32, 37, 100, 44, 32, 103, 114, 105, 100, 68, 105, 109, 58, 32, 37, 100, 10};

.visible .entry _Z16threadIdxPrinterm(
	.param .u64 _Z16threadIdxPrinterm_param_0
)
{
	.local .align 8 .b8 	__local_depot0[24];
	.reg .b64 	%SP;
	.reg .b64 	%SPL;
	.reg .pred 	%p<3>;
	.reg .b32 	%r<12>;
	.reg .b64 	%rd<9>;

	mov.u64 	%SPL, __local_depot0;
	cvta.local.u64 	%SP, %SPL;
	ld.param.u64 	%rd2, [_Z16threadIdxPrinterm_param_0];
	mov.u32 	%r1, %ctaid.x;
	mov.u32 	%r2, %ntid.x;
	mov.u32 	%r3, %tid.x;
	mad.lo.s32 	%r11, %r1, %r2, %r3;
	cvt.s64.s32 	%rd3, %r11;
	setp.le.u64 	%p1, %rd2, %rd3;
	@%p1 bra 	$L__BB0_3;
	add.u64 	%rd4, %SP, 0;
	add.u64 	%rd1, %SPL, 0;
	mov.u32 	%r5, %nctaid.x;
	mul.lo.s32 	%r6, %r2, %r5;
	mov.u64 	%rd5, $str;
$L__BB0_2:
	st.local.v2.u32 	[%rd1], {%r11, %r1};
	st.local.v2.u32 	[%rd1+8], {%r3, %r2};
	st.local.u32 	[%rd1+16], %r5;
	cvta.global.u64 	%rd6, %rd5;
	{ // callseq 0, 0
	.param .b64 param0;
	st.param.b64 	[param0], %rd6;
	.param .b64 param1;
	st.param.b64 	[param1], %rd4;
	.param .b32 retval0;
	call.uni (retval0), 
	vprintf, 
	(
	param0, 
	param1
	);
	ld.param.b32 	%r9, [retval0];
	} // callseq 0
	add.s32 	%r11, %r11, %r6;
	cvt.s64.s32 	%rd8, %r11;
	setp.gt.u64 	%p2, %rd2, %rd8;
	@%p2 bra 	$L__BB0_2;
$L__BB0_3:
	ret;

}


// ===== COMPILED SASS (sm_100) =====

	.target	sm_100

	.elftype	@"ET_EXEC"


//--------------------- .note.nv.tkinfo           --------------------------
	.section	.note.nv.tkinfo,"",@"SHT_NOTE"
	.sectionflags	@"SHF_NOTE_NV_TKINFO"
	.tkinfo
        /*0018*/ 	.word	0x00000002
        /*0030*/ 	.string	""
        /*0030*/ 	.string	"ptxas"
        /*0030*/ 	.string	"Cuda compilation tools, release 13.0, V13.0.88"
        /*0030*/ 	.string	"Build cuda_13.0.r13.0/compiler.36424714_0"
        /*0030*/ 	.string	"-arch sm_100 -m 64 "



//--------------------- .note.nv.cuinfo           --------------------------
	.section	.note.nv.cuinfo,"",@"SHT_NOTE"
	.sectionflags	@"SHF_NOTE_NV_CUINFO"
        /*0018*/ 	.short	0x0002
        /*001a*/ 	.short	0x0064
        /*001c*/ 	.short	0x0082
	.zero		2


//--------------------- .nv.info                  --------------------------
	.section	.nv.info,"",@"SHT_CUDA_INFO"
	.align	4


	//----- nvinfo : EIATTR_REGCOUNT
	.align		4
        /*0000*/ 	.byte	0x04, 0x2f
        /*0002*/ 	.short	(.L_2 - .L_1)
	.align		4
.L_1:
        /*0004*/ 	.word	index@(_Z16threadIdxPrinterm)
        /*0008*/ 	.word	0x00000018


	//----- nvinfo : EIATTR_FRAME_SIZE
	.align		4
.L_2:
        /*000c*/ 	.byte	0x04, 0x11
        /*000e*/ 	.short	(.L_4 - .L_3)
	.align		4
.L_3:
        /*0010*/ 	.word	index@(_Z16threadIdxPrinterm)
        /*0014*/ 	.word	0x00000018


	//----- nvinfo : EIATTR_MIN_STACK_SIZE
	.align		4
.L_4:
        /*0018*/ 	.byte	0x04, 0x12
        /*001a*/ 	.short	(.L_6 - .L_5)
	.align		4
.L_5:
        /*001c*/ 	.word	index@(_Z16threadIdxPrinterm)
        /*0020*/ 	.word	0x00000018
.L_6:


//--------------------- .nv.compat                --------------------------
	.section	.nv.compat,"",@"SHT_CUDA_COMPAT_INFO"
	.align	4
        /*0000*/ 	.byte	0x02, 0x09, 0x00, 0x00, 0x02, 0x02, 0x01, 0x00, 0x02, 0x05, 0x05, 0x00, 0x03, 0x07, 0x01, 0x01
        /*0010*/ 	.byte	0x02, 0x03, 0x00, 0x00, 0x02, 0x06, 0x01, 0x00, 0x04, 0x0b, 0x08, 0x00, 0x09, 0x00, 0x00, 0x00
        /*0020*/ 	.byte	0x00, 0x00, 0x00, 0x00


//--------------------- .nv.info._Z16threadIdxPrinterm --------------------------
	.section	.nv.info._Z16threadIdxPrinterm,"",@"SHT_CUDA_INFO"
	.sectionflags	@""
	.align	4


	//----- nvinfo : EIATTR_CUDA_API_VERSION
	.align		4
        /*0000*/ 	.byte	0x04, 0x37
        /*0002*/ 	.short	(.L_8 - .L_7)
.L_7:
        /*0004*/ 	.word	0x00000082


	//----- nvinfo : EIATTR_KPARAM_INFO
	.align		4
.L_8:
        /*0008*/ 	.byte	0x04, 0x17
        /*000a*/ 	.short	(.L_10 - .L_9)
.L_9:
        /*000c*/ 	.word	0x00000000
        /*0010*/ 	.short	0x0000
        /*0012*/ 	.short	0x0000
        /*0014*/ 	.byte	0x00, 0xf0, 0x21, 0x00


	//----- nvinfo : EIATTR_SPARSE_MMA_MASK
	.align		4
.L_10:
        /*0018*/ 	.byte	0x03, 0x50
        /*001a*/ 	.short	0x0000


	//----- nvinfo : EIATTR_MAXREG_COUNT
	.align		4
        /*001c*/ 	.byte	0x03, 0x1b
        /*001e*/ 	.short	0x00ff


	//----- nvinfo : EIATTR_EXTERNS
	.align		4
        /*0020*/ 	.byte	0x04, 0x0f
        /*0022*/ 	.short	(.L_12 - .L_11)


	//   ....[0]....
	.align		4
.L_11:
        /*0024*/ 	.word	index@(vprintf)


	//----- nvinfo : EIATTR_MERCURY_ISA_VERSION
	.align		4
.L_12:
        /*0028*/ 	.byte	0x03, 0x5f
        /*002a*/ 	.short	0x0101


	//----- nvinfo : EIATTR_VRC_CTA_INIT_COUNT
	.align		4
        /*002c*/ 	.byte	0x02, 0x4a
	.zero		1
	.zero		1


	//----- nvinfo : EIATTR_SYSCALL_OFFSETS
	.align		4
        /*0030*/ 	.byte	0x04, 0x46
        /*0032*/ 	.short	(.L_14 - .L_13)


	//   ....[0]....
.L_13:
        /*0034*/ 	.word	0x00000200


	//----- nvinfo : EIATTR_EXIT_INSTR_OFFSETS
	.align		4
.L_14:
        /*0038*/ 	.byte	0x04, 0x1c
        /*003a*/ 	.short	(.L_16 - .L_15)


	//   ....[0]....
.L_15:
        /*003c*/ 	.word	0x000000f0


	//   ....[1]....
        /*0040*/ 	.word	0x00000260


	//----- nvinfo : EIATTR_CRS_STACK_SIZE
	.align		4
.L_16:
        /*0044*/ 	.byte	0x04, 0x1e
        /*0046*/ 	.short	(.L_18 - .L_17)
.L_17:
        /*0048*/ 	.word	0x00000000


	//----- nvinfo : EIATTR_CBANK_PARAM_SIZE
	.align		4
.L_18:
        /*004c*/ 	.byte	0x03, 0x19
        /*004e*/ 	.short	0x0008


	//----- nvinfo : EIATTR_PARAM_CBANK
	.align		4
        /*0050*/ 	.byte	0x04, 0x0a
        /*0052*/ 	.short	(.L_20 - .L_19)
	.align		4
.L_19:
        /*0054*/ 	.word	index@(.nv.constant0._Z16threadIdxPrinterm)
        /*0058*/ 	.short	0x0380
        /*005a*/ 	.short	0x0008


	//----- nvinfo : EIATTR_SW_WAR
	.align		4
.L_20:
        /*005c*/ 	.byte	0x04, 0x36
        /*005e*/ 	.short	(.L_22 - .L_21)
.L_21:
        /*0060*/ 	.word	0x00000008
.L_22:


//--------------------- .nv.callgraph             --------------------------
	.section	.nv.callgraph,"",@"SHT_CUDA_CALLGRAPH"
	.align	4
	.sectionentsize	8
	.align		4
        /*0000*/ 	.word	0x00000000
	.align		4
        /*0004*/ 	.word	0xffffffff
	.align		4
        /*0008*/ 	.word	index@(_Z16threadIdxPrinterm)
	.align		4
        /*000c*/ 	.word	index@(vprintf)
	.align		4
        /*0010*/ 	.word	0x00000000
	.align		4
        /*0014*/ 	.word	0xfffffffe
	.align		4
        /*0018*/ 	.word	0x00000000
	.align		4
        /*001c*/ 	.word	0xfffffffd
	.align		4
        /*0020*/ 	.word	0x00000000
	.align		4
        /*0024*/ 	.word	0xfffffffc


//--------------------- .nv.constant4             --------------------------
	.section	.nv.constant4,"a",@progbits
	.align	8
	.align		8
.nv.constant4:
        /*0000*/ 	.dword	vprintf
	.align		8
        /*0008*/ 	.dword	$str


//--------------------- .text._Z16threadIdxPrinterm --------------------------
	.section	.text._Z16threadIdxPrinterm,"ax",@progbits
	.align	128
        .global         _Z16threadIdxPrinterm
        .type           _Z16threadIdxPrinterm,@function
        .size           _Z16threadIdxPrinterm,(.L_x_3 - _Z16threadIdxPrinterm)
        .other          _Z16threadIdxPrinterm,@"STO_CUDA_ENTRY STV_DEFAULT"
_Z16threadIdxPrinterm:
.text._Z16threadIdxPrinterm:
[----:B------:R-:W0:Y:S01]  /*0000*/  LDC R1, c[0x0][0x37c] ;  /* 0x0000df00ff017b82 */ /* 0x000e220000000800 */
[----:B------:R-:W1:Y:S01]  /*0010*/  S2R R17, SR_CTAID.X ;  /* 0x0000000000117919 */ /* 0x000e620000002500 */
[----:B------:R-:W2:Y:S01]  /*0020*/  LDCU UR5, c[0x0][0x2fc] ;  /* 0x00005f80ff0577ac */ /* 0x000ea20008000800 */
[----:B0-----:R-:W-:Y:S01]  /*0030*/  VIADD R1, R1, 0xffffffe8 ;  /* 0xffffffe801017836 */ /* 0x001fe20000000000 */
[----:B------:R-:W1:Y:S01]  /*0040*/  S2R R2, SR_TID.X ;  /* 0x0000000000027919 */ /* 0x000e620000002100 */
[----:B------:R-:W1:Y:S03]  /*0050*/  LDCU UR39, c[0x0][0x360] ;  /* 0x00006c00ff2777ac */ /* 0x000e660008000800 */
[----:B------:R-:W-:Y:S01]  /*0060*/  R2UR UR36, R1 ;  /* 0x00000000012472ca */ /* 0x000fe200000e0000 */
[----:B------:R-:W0:Y:S01]  /*0070*/  LDCU.64 UR6, c[0x0][0x380] ;  /* 0x00007000ff0677ac */ /* 0x000e220008000a00 */
[----:B------:R-:W3:Y:S11]  /*0080*/  LDCU UR4, c[0x0][0x2f8] ;  /* 0x00005f00ff0477ac */ /* 0x000ef60008000800 */
[----:B---3--:R-:W-:-:S04]  /*0090*/  UIADD3 UR36, UP0, UPT, UR36, UR4, URZ ;  /* 0x0000000424247290 */ /* 0x008fc8000ff1e0ff */
[----:B--2---:R-:W-:Y:S01]  /*00a0*/  UIADD3.X UR37, UPT, UPT, URZ, UR5, URZ, UP0, !UPT ;  /* 0x00000005ff257290 */ /* 0x004fe200087fe4ff */
[----:B-1----:R-:W-:-:S05]  /*00b0*/  IMAD R16, R17, UR39, R2 ;  /* 0x0000002711107c24 */ /* 0x002fca000f8e0202 */
[----:B0-----:R-:W-:Y:S02]  /*00c0*/  ISETP.GE.U32.AND P0, PT, R16, UR6, PT ;  /* 0x0000000610007c0c */ /* 0x001fe4000bf06070 */
[----:B------:R-:W-:-:S04]  /*00d0*/  SHF.R.S32.HI R0, RZ, 0x1f, R16 ;  /* 0x0000001fff007819 */ /* 0x000fc80000011410 */
[----:B------:R-:W-:-:S13]  /*00e0*/  ISETP.GE.U32.AND.EX P0, PT, R0, UR7, PT, P0 ;  /* 0x0000000700007c0c */ /* 0x000fda000bf06100 */
[----:B------:R-:W-:Y:S05]  /*00f0*/  @P0 EXIT ;  /* 0x000000000000094d */ /* 0x000fea0003800000 */
[----:B------:R-:W0:Y:S01]  /*0100*/  LDCU UR40, c[0x0][0x370] ;  /* 0x00006e00ff2877ac */ /* 0x000e220008000800 */
[----:B------:R-:W1:Y:S01]  /*0110*/  LDCU.64 UR42, c[0x0][0x380] ;  /* 0x00007000ff2a77ac */ /* 0x000e620008000a00 */
[----:B0-----:R-:W-:-:S12]  /*0120*/  UIMAD UR38, UR39, UR40, URZ ;  /* 0x00000028272672a4 */ /* 0x001fd8000f8e02ff */
.L_x_1:
[----:B------:R-:W-:Y:S01]  /*0130*/  IMAD.U32 R3, RZ, RZ, UR39 ;  /* 0x00000027ff037e24 */ /* 0x000fe2000f8e00ff */
[----:B------:R-:W-:Y:S01]  /*0140*/  MOV R0, 0x0 ;  /* 0x0000000000007802 */ /* 0x000fe20000000f00 */
[----:B------:R-:W-:Y:S01]  /*0150*/  IMAD.U32 R10, RZ, RZ, UR40 ;  /* 0x00000028ff0a7e24 */ /* 0x000fe2000f8e00ff */
[----:B------:R0:W-:Y:S01]  /*0160*/  STL.64 [R1], R16 ;  /* 0x0000001001007387 */ /* 0x0001e20000100a00 */
[----:B------:R-:W2:Y:S01]  /*0170*/  LDCU.64 UR4, c[0x4][0x8] ;  /* 0x01000100ff0477ac */ /* 0x000ea20008000a00 */
[----:B------:R0:W3:Y:S01]  /*0180*/  LDC.64 R8, c[0x4][R0] ;  /* 0x0100000000087b82 */ /* 0x0000e20000000a00 */
[----:B------:R-:W-:Y:S01]  /*0190*/  IMAD.U32 R6, RZ, RZ, UR36 ;  /* 0x00000024ff067e24 */ /* 0x000fe2000f8e00ff */
[----:B------:R0:W-:Y:S01]  /*01a0*/  STL.64 [R1+0x8], R2 ;  /* 0x0000080201007387 */ /* 0x0001e20000100a00 */
[----:B------:R-:W-:-:S03]  /*01b0*/  IMAD.U32 R7, RZ, RZ, UR37 ;  /* 0x00000025ff077e24 */ /* 0x000fc6000f8e00ff */
[----:B------:R0:W-:Y:S01]  /*01c0*/  STL [R1+0x10], R10 ;  /* 0x0000100a01007387 */ /* 0x0001e20000100800 */
[----:B--2---:R-:W-:Y:S02]  /*01d0*/  IMAD.U32 R4, RZ, RZ, UR4 ;  /* 0x00000004ff047e24 */ /* 0x004fe4000f8e00ff */
[----:B0-----:R-:W-:-:S07]  /*01e0*/  IMAD.U32 R5, RZ, RZ, UR5 ;  /* 0x00000005ff057e24 */ /* 0x001fce000f8e00ff */
[----:B------:R-:W-:-:S07]  /*01f0*/  LEPC R20, `(.L_x_0) ;  /* 0x000000001014794e */ /* 0x000fce0000000000 */
[----:B-1-3--:R-:W-:Y:S05]  /*0200*/  CALL.ABS.NOINC R8 ;  /* 0x0000000008007343 */ /* 0x00afea0003c00000 */
.L_x_0:
[----:B------:R-:W-:-:S05]  /*0210*/  VIADD R16, R16, UR38 ;  /* 0x0000002610107c36 */ /* 0x000fca0008000000 */
[----:B------:R-:W-:Y:S02]  /*0220*/  ISETP.GE.U32.AND P0, PT, R16, UR42, PT ;  /* 0x0000002a10007c0c */ /* 0x000fe4000bf06070 */
[----:B------:R-:W-:-:S04]  /*0230*/  SHF.R.S32.HI R0, RZ, 0x1f, R16 ;  /* 0x0000001fff007819 */ /* 0x000fc80000011410 */
[----:B------:R-:W-:-:S13]  /*0240*/  ISETP.GE.U32.AND.EX P0, PT, R0, UR43, PT, P0 ;  /* 0x0000002b00007c0c */ /* 0x000fda000bf06100 */
[----:B------:R-:W-:Y:S05]  /*0250*/  @!P0 BRA `(.L_x_1) ;  /* 0xfffffffc00b48947 */ /* 0x000fea000383ffff */
[----:B------:R-:W-:Y:S05]  /*0260*/  EXIT ;  /* 0x000000000000794d */ /* 0x000fea0003800000 */
.L_x_2:
[----:B------:R-:W-:-:S00]  /*0270*/  BRA `(.L_x_2) ;  /* 0xfffffffc00fc7947 */ /* 0x000fc0000383ffff */
[----:B------:R-:W-:-:S00]  /*0280*/  NOP ;  /* 0x0000000000007918 */ /* 0x000fc00000000000 */
[----:B------:R-:W-:-:S00]  /*0290*/  NOP ;  /* 0x0000000000007918 */ /* 0x000fc00000000000 */
[----:B------:R-:W-:-:S00]  /*02a0*/  NOP ;  /* 0x0000000000007918 */ /* 0x000fc00000000000 */
[----:B------:R-:W-:-:S00]  /*02b0*/  NOP ;  /* 0x0000000000007918 */ /* 0x000fc00000000000 */
[----:B------:R-:W-:-:S00]  /*02c0*/  NOP ;  /* 0x0000000000007918 */ /* 0x000fc00000000000 */
[----:B------:R-:W-:-:S00]  /*02d0*/  NOP ;  /* 0x0000000000007918 */ /* 0x000fc00000000000 */
[----:B------:R-:W-:-:S00]  /*02e0*/  NOP ;  /* 0x0000000000007918 */ /* 0x000fc00000000000 */
[----:B------:R-:W-:-:S00]  /*02f0*/  NOP ;  /* 0x0000000000007918 */ /* 0x000fc00000000000 */
.L_x_3:


//--------------------- .nv.global.init           --------------------------
	.section	.nv.global.init,"aw",@progbits
.nv.global.init:
	.type		$str,@object
	.size		$str,(.L_0 - $str)
$str:
        /*0000*/ 	.byte	0x69, 0x6e, 0x64, 0x65, 0x78, 0x3a, 0x20, 0x25, 0x64, 0x2c, 0x20, 0x62, 0x6c, 0x6f, 0x63, 0x6b
        /*0010*/ 	.byte	0x49, 0x64, 0x78, 0x3a, 0x20, 0x25, 0x64, 0x2c, 0x20, 0x74, 0x68, 0x72, 0x65, 0x61, 0x64, 0x49
        /*0020*/ 	.byte	0x64, 0x78, 0x3a, 0x20, 0x25, 0x64, 0x2c, 0x20, 0x62, 0x6c, 0x6f, 0x63, 0x6b, 0x44, 0x69, 0x6d
        /*0030*/ 	.byte	0x3a, 0x20, 0x25, 0x64, 0x2c, 0x20, 0x67, 0x72, 0x69, 0x64, 0x44, 0x69, 0x6d, 0x3a, 0x20, 0x25
        /*0040*/ 	.byte	0x64, 0x0a, 0x00
.L_0:


//--------------------- .nv.shared.reserved.0     --------------------------
	.section	.nv.shared.reserved.0,"aw",@nobits
	.weak		__nv_reservedSMEM_offset_0_alias
	.size		__nv_reservedSMEM_offset_0_alias, 0, 64
	.other		__nv_reservedSMEM_offset_0_alias,@"STO_CUDA_RESERVED_SHARED STV_DEFAULT"
__nv_reservedSMEM_offset_0_alias:
	.zero		0
	.zero		64


//--------------------- .nv.constant0._Z16threadIdxPrinterm --------------------------
	.section	.nv.constant0._Z16threadIdxPrinterm,"a",@progbits
	.sectionflags	@""
	.align	4
.nv.constant0._Z16threadIdxPrinterm:
	.zero		904


//--------------------- SYMBOLS --------------------------

	.type		.nv.reservedSmem.offset0,@object
	.size		.nv.reservedSmem.offset0,0x4
	.type		vprintf,@function
